//
// Generated by NVIDIA NVVM Compiler
//
// Compiler Build ID: CL-36424714
// Cuda compilation tools, release 13.0, V13.0.88
// Based on NVVM 20.0.0
//

.version 9.0
.target sm_100
.address_size 64

.extern .func  (.param .b32 func_retval0) vprintf
(
	.param .b64 vprintf_param_0,
	.param .b64 vprintf_param_1
)
;
.global .align 1 .b8 $str[28] = {98, 108, 111, 99, 107, 32, 68, 105, 109, 32, 40, 37, 100, 32, 37, 100, 41, 32, 40, 37, 100, 32, 37, 100, 41, 32, 10};

.entry _Z15censusTransformiiPi(
	.param .u32 _Z15censusTransformiiPi_param_0,
	.param .u32 _Z15censusTransformiiPi_param_1,
	.param .u64 .ptr .align 1 _Z15censusTransformiiPi_param_2
)
{
	.local .align 16 .b8 	__local_depot0[16];
	.reg .b64 	%SP;
	.reg .b64 	%SPL;
	.reg .pred 	%p<13>;
	.reg .b32 	%r<50>;
	.reg .b64 	%rd<7>;

	mov.u64 	%SPL, __local_depot0;
	cvta.local.u64 	%SP, %SPL;
	ld.param.u64 	%rd2, [_Z15censusTransformiiPi_param_2];
	cvta.to.global.u64 	%rd1, %rd2;
	add.u64 	%rd3, %SP, 0;
	add.u64 	%rd4, %SPL, 0;
	mov.u32 	%r7, %tid.x;
	mov.u32 	%r8, %ctaid.x;
	mov.u32 	%r9, %ctaid.y;
	shl.b32 	%r2, %r9, 4;
	mov.u32 	%r10, %ntid.x;
	mov.u32 	%r11, %ntid.y;
	st.local.v4.u32 	[%rd4], {%r10, %r11, %r8, %r9};
	mov.u64 	%rd5, $str;
	cvta.global.u64 	%rd6, %rd5;
	{ // callseq 0, 0
	.param .b64 param0;
	st.param.b64 	[param0], %rd6;
	.param .b64 param1;
	st.param.b64 	[param1], %rd3;
	.param .b32 retval0;
	call.uni (retval0), 
	vprintf, 
	(
	param0, 
	param1
	);
	ld.param.b32 	%r12, [retval0];
	} // callseq 0
	mad.lo.s32 	%r14, %r8, 120, %r7;
	add.s32 	%r3, %r14, -4;
	add.s32 	%r4, %r2, -3;
	setp.gt.u32 	%p1, %r3, 1279;
	setp.gt.u32 	%p2, %r4, 719;
	or.pred  	%p3, %p1, %p2;
	@%p3 bra 	$L__BB0_2;
	mad.lo.s32 	%r15, %r4, 1280, %r3;
	mul.hi.u32 	%r16, %r15, -858993459;
	shr.u32 	%r17, %r16, 10;
	st.global.u32 	[%rd1], %r17;
	mul.lo.s32 	%r18, %r17, 1280;
	sub.s32 	%r19, %r15, %r18;
	st.global.u32 	[%rd1+28], %r19;
$L__BB0_2:
	setp.gt.u32 	%p4, %r3, 1279;
	add.s32 	%r5, %r2, -2;
	setp.gt.u32 	%p5, %r5, 719;
	or.pred  	%p6, %p4, %p5;
	@%p6 bra 	$L__BB0_4;
	mad.lo.s32 	%r20, %r5, 1280, %r3;
	mul.hi.u32 	%r21, %r20, -858993459;
	shr.u32 	%r22, %r21, 10;
	st.global.u32 	[%rd1+4], %r22;
	mul.lo.s32 	%r23, %r22, 1280;
	sub.s32 	%r24, %r20, %r23;
	st.global.u32 	[%rd1+32], %r24;
$L__BB0_4:
	setp.gt.u32 	%p7, %r3, 1279;
	add.s32 	%r6, %r2, -1;
	setp.gt.u32 	%p8, %r6, 719;
	or.pred  	%p9, %p7, %p8;
	@%p9 bra 	$L__BB0_6;
	mad.lo.s32 	%r25, %r6, 1280, %r3;
	mul.hi.u32 	%r26, %r25, -858993459;
	shr.u32 	%r27, %r26, 10;
	st.global.u32 	[%rd1+8], %r27;
	mul.lo.s32 	%r28, %r27, 1280;
	sub.s32 	%r29, %r25, %r28;
	st.global.u32 	[%rd1+36], %r29;
$L__BB0_6:
	setp.gt.u32 	%p10, %r3, 1279;
	setp.gt.u32 	%p11, %r9, 44;
	or.pred  	%p12, %p10, %p11;
	@%p12 bra 	$L__BB0_8;
	mad.lo.s32 	%r30, %r9, 20480, %r3;
	mul.hi.u32 	%r31, %r30, -858993459;
	shr.u32 	%r32, %r31, 10;
	st.global.u32 	[%rd1+12], %r32;
	mul.lo.s32 	%r33, %r32, 1280;
	sub.s32 	%r34, %r30, %r33;
	st.global.u32 	[%rd1+40], %r34;
	add.s32 	%r35, %r30, 1280;
	mul.hi.u32 	%r36, %r35, -858993459;
	shr.u32 	%r37, %r36, 10;
	st.global.u32 	[%rd1+16], %r37;
	mul.lo.s32 	%r38, %r37, 1280;
	sub.s32 	%r39, %r35, %r38;
	st.global.u32 	[%rd1+44], %r39;
	add.s32 	%r40, %r30, 2560;
	mul.hi.u32 	%r41, %r40, -858993459;
	shr.u32 	%r42, %r41, 10;
	st.global.u32 	[%rd1+20], %r42;
	mul.lo.s32 	%r43, %r42, 1280;
	sub.s32 	%r44, %r40, %r43;
	st.global.u32 	[%rd1+48], %r44;
	add.s32 	%r45, %r30, 3840;
	mul.hi.u32 	%r46, %r45, -858993459;
	shr.u32 	%r47, %r46, 10;
	st.global.u32 	[%rd1+24], %r47;
	mul.lo.s32 	%r48, %r47, 1280;
	sub.s32 	%r49, %r45, %r48;
	st.global.u32 	[%rd1+52], %r49;
$L__BB0_8:
	bar.sync 	0;
	ret;

}


// ===== COMPILED SASS (sm_100) =====

	.target	sm_100

	.elftype	@"ET_EXEC"


//--------------------- .note.nv.tkinfo           --------------------------
	.section	.note.nv.tkinfo,"",@"SHT_NOTE"
	.sectionflags	@"SHF_NOTE_NV_TKINFO"
	.tkinfo
        /*0018*/ 	.word	0x00000002
        /*0030*/ 	.string	""
        /*0030*/ 	.string	"ptxas"
        /*0030*/ 	.string	"Cuda compilation tools, release 13.0, V13.0.88"
        /*0030*/ 	.string	"Build cuda_13.0.r13.0/compiler.36424714_0"
        /*0030*/ 	.string	"-arch sm_100 -m 64 "



//--------------------- .note.nv.cuinfo           --------------------------
	.section	.note.nv.cuinfo,"",@"SHT_NOTE"
	.sectionflags	@"SHF_NOTE_NV_CUINFO"
        /*0018*/ 	.short	0x0002
        /*001a*/ 	.short	0x0064
        /*001c*/ 	.short	0x0082
	.zero		2


//--------------------- .nv.info                  --------------------------
	.section	.nv.info,"",@"SHT_CUDA_INFO"
	.align	4


	//----- nvinfo : EIATTR_REGCOUNT
	.align		4
        /*0000*/ 	.byte	0x04, 0x2f
        /*0002*/ 	.short	(.L_2 - .L_1)
	.align		4
.L_1:
        /*0004*/ 	.word	index@(_Z15censusTransformiiPi)
        /*0008*/ 	.word	0x0000001a


	//----- nvinfo : EIATTR_FRAME_SIZE
	.align		4
.L_2:
        /*000c*/ 	.byte	0x04, 0x11
        /*000e*/ 	.short	(.L_4 - .L_3)
	.align		4
.L_3:
        /*0010*/ 	.word	index@(_Z15censusTransformiiPi)
        /*0014*/ 	.word	0x00000010


	//----- nvinfo : EIATTR_MIN_STACK_SIZE
	.align		4
.L_4:
        /*0018*/ 	.byte	0x04, 0x12
        /*001a*/ 	.short	(.L_6 - .L_5)
	.align		4
.L_5:
        /*001c*/ 	.word	index@(_Z15censusTransformiiPi)
        /*0020*/ 	.word	0x00000010
.L_6:


//--------------------- .nv.compat                --------------------------
	.section	.nv.compat,"",@"SHT_CUDA_COMPAT_INFO"
	.align	4
        /*0000*/ 	.byte	0x02, 0x09, 0x00, 0x00, 0x02, 0x02, 0x01, 0x00, 0x02, 0x05, 0x05, 0x00, 0x03, 0x07, 0x01, 0x01
        /*0010*/ 	.byte	0x02, 0x03, 0x00, 0x00, 0x02, 0x06, 0x01, 0x00, 0x04, 0x0b, 0x08, 0x00, 0x09, 0x00, 0x00, 0x00
        /*0020*/ 	.byte	0x00, 0x00, 0x00, 0x00


//--------------------- .nv.info._Z15censusTransformiiPi --------------------------
	.section	.nv.info._Z15censusTransformiiPi,"",@"SHT_CUDA_INFO"
	.sectionflags	@""
	.align	4


	//----- nvinfo : EIATTR_CUDA_API_VERSION
	.align		4
        /*0000*/ 	.byte	0x04, 0x37
        /*0002*/ 	.short	(.L_8 - .L_7)
.L_7:
        /*0004*/ 	.word	0x00000082


	//----- nvinfo : EIATTR_KPARAM_INFO
	.align		4
.L_8:
        /*0008*/ 	.byte	0x04, 0x17
        /*000a*/ 	.short	(.L_10 - .L_9)
.L_9:
        /*000c*/ 	.word	0x00000000
        /*0010*/ 	.short	0x0002
        /*0012*/ 	.short	0x0008
        /*0014*/ 	.byte	0x00, 0xf5, 0x21, 0x00


	//----- nvinfo : EIATTR_KPARAM_INFO
	.align		4
.L_10:
        /*0018*/ 	.byte	0x04, 0x17
        /*001a*/ 	.short	(.L_12 - .L_11)
.L_11:
        /*001c*/ 	.word	0x00000000
        /*0020*/ 	.short	0x0001
        /*0022*/ 	.short	0x0004
        /*0024*/ 	.byte	0x00, 0xf0, 0x11, 0x00


	//----- nvinfo : EIATTR_KPARAM_INFO
	.align		4
.L_12:
        /*0028*/ 	.byte	0x04, 0x17
        /*002a*/ 	.short	(.L_14 - .L_13)
.L_13:
        /*002c*/ 	.word	0x00000000
        /*0030*/ 	.short	0x0000
        /*0032*/ 	.short	0x0000
        /*0034*/ 	.byte	0x00, 0xf0, 0x11, 0x00


	//----- nvinfo : EIATTR_SPARSE_MMA_MASK
	.align		4
.L_14:
        /*0038*/ 	.byte	0x03, 0x50
        /*003a*/ 	.short	0x0000


	//----- nvinfo : EIATTR_MAXREG_COUNT
	.align		4
        /*003c*/ 	.byte	0x03, 0x1b
        /*003e*/ 	.short	0x00ff


	//----- nvinfo : EIATTR_NUM_BARRIERS
	.align		4
        /*0040*/ 	.byte	0x02, 0x4c
        /*0042*/ 	.byte	0x01
	.zero		1


	//----- nvinfo : EIATTR_EXTERNS
	.align		4
        /*0044*/ 	.byte	0x04, 0x0f
        /*0046*/ 	.short	(.L_16 - .L_15)


	//   ....[0]....
	.align		4
.L_15:
        /*0048*/ 	.word	index@(vprintf)


	//----- nvinfo : EIATTR_MERCURY_ISA_VERSION
	.align		4
.L_16:
        /*004c*/ 	.byte	0x03, 0x5f
        /*004e*/ 	.short	0x0101


	//----- nvinfo : EIATTR_VRC_CTA_INIT_COUNT
	.align		4
        /*0050*/ 	.byte	0x02, 0x4a
	.zero		1
	.zero		1


	//----- nvinfo : EIATTR_SYSCALL_OFFSETS
	.align		4
        /*0054*/ 	.byte	0x04, 0x46
        /*0056*/ 	.short	(.L_18 - .L_17)


	//   ....[0]....
.L_17:
        /*0058*/ 	.word	0x00000130


	//----- nvinfo : EIATTR_EXIT_INSTR_OFFSETS
	.align		4
.L_18:
        /*005c*/ 	.byte	0x04, 0x1c
        /*005e*/ 	.short	(.L_20 - .L_19)


	//   ....[0]....
.L_19:
        /*0060*/ 	.word	0x000006f0


	//----- nvinfo : EIATTR_CRS_STACK_SIZE
	.align		4
.L_20:
        /*0064*/ 	.byte	0x04, 0x1e
        /*0066*/ 	.short	(.L_22 - .L_21)
.L_21:
        /*0068*/ 	.word	0x00000000


	//----- nvinfo : EIATTR_CBANK_PARAM_SIZE
	.align		4
.L_22:
        /*006c*/ 	.byte	0x03, 0x19
        /*006e*/ 	.short	0x0010


	//----- nvinfo : EIATTR_PARAM_CBANK
	.align		4
        /*0070*/ 	.byte	0x04, 0x0a
        /*0072*/ 	.short	(.L_24 - .L_23)
	.align		4
.L_23:
        /*0074*/ 	.word	index@(.nv.constant0._Z15censusTransformiiPi)
        /*0078*/ 	.short	0x0380
        /*007a*/ 	.short	0x0010


	//----- nvinfo : EIATTR_SW_WAR
	.align		4
.L_24:
        /*007c*/ 	.byte	0x04, 0x36
        /*007e*/ 	.short	(.L_26 - .L_25)
.L_25:
        /*0080*/ 	.word	0x00000008
.L_26:


//--------------------- .nv.callgraph             --------------------------
	.section	.nv.callgraph,"",@"SHT_CUDA_CALLGRAPH"
	.align	4
	.sectionentsize	8
	.align		4
        /*0000*/ 	.word	0x00000000
	.align		4
        /*0004*/ 	.word	0xffffffff
	.align		4
        /*0008*/ 	.word	index@(_Z15censusTransformiiPi)
	.align		4
        /*000c*/ 	.word	index@(vprintf)
	.align		4
        /*0010*/ 	.word	0x00000000
	.align		4
        /*0014*/ 	.word	0xfffffffe
	.align		4
        /*0018*/ 	.word	0x00000000
	.align		4
        /*001c*/ 	.word	0xfffffffd
	.align		4
        /*0020*/ 	.word	0x00000000
	.align		4
        /*0024*/ 	.word	0xfffffffc


//--------------------- .nv.constant4             --------------------------
	.section	.nv.constant4,"a",@progbits
	.align	8
	.align		8
.nv.constant4:
        /*0000*/ 	.dword	vprintf
	.align		8
        /*0008*/ 	.dword	$str


//--------------------- .text._Z15censusTransformiiPi --------------------------
	.section	.text._Z15censusTransformiiPi,"ax",@progbits
	.align	128
.text._Z15censusTransformiiPi:
        .type           _Z15censusTransformiiPi,@function
        .size           _Z15censusTransformiiPi,(.L_x_3 - _Z15censusTransformiiPi)
        .other          _Z15censusTransformiiPi,@"STO_CUDA_ENTRY STV_DEFAULT"
_Z15censusTransformiiPi:
[----:B------:R-:W0:Y:S01]  /*0000*/  LDC R1, c[0x0][0x37c] ;  /* 0x0000df00ff017b82 */ /* 0x000e220000000800 */
[----:B------:R-:W1:Y:S01]  /*0010*/  S2R R18, SR_CTAID.X ;  /* 0x0000000000127919 */ /* 0x000e620000002500 */
[----:B------:R-:W2:Y:S06]  /*0020*/  LDCU UR5, c[0x0][0x2fc] ;  /* 0x00005f80ff0577ac */ /* 0x000eac0008000800 */
[----:B------:R-:W1:Y:S01]  /*0030*/  LDC R16, c[0x0][0x360] ;  /* 0x0000d800ff107b82 */ /* 0x000e620000000800 */
[----:B0-----:R-:W-:Y:S01]  /*0040*/  VIADD R1, R1, 0xfffffff0 ;  /* 0xfffffff001017836 */ /* 0x001fe20000000000 */
[----:B------:R-:W1:Y:S01]  /*0050*/  S2R R19, SR_CTAID.Y ;  /* 0x0000000000137919 */ /* 0x000e620000002600 */
[----:B------:R-:W-:Y:S01]  /*0060*/  MOV R0, 0x0 ;  /* 0x0000000000007802 */ /* 0x000fe20000000f00 */
[----:B------:R-:W0:Y:S01]  /*0070*/  LDCU UR4, c[0x0][0x2f8] ;  /* 0x00005f00ff0477ac */ /* 0x000e220008000800 */
[----:B------:R-:W3:Y:S03]  /*0080*/  S2R R23, SR_TID.X ;  /* 0x0000000000177919 */ /* 0x000ee60000002100 */
[----:B------:R-:W1:Y:S01]  /*0090*/  LDC R17, c[0x0][0x364] ;  /* 0x0000d900ff117b82 */ /* 0x000e620000000800 */
[----:B------:R-:W4:Y:S07]  /*00a0*/  LDCU.64 UR6, c[0x4][0x8] ;  /* 0x01000100ff0677ac */ /* 0x000f2e0008000a00 */
[----:B------:R5:W3:Y:S01]  /*00b0*/  LDC.64 R8, c[0x4][R0] ;  /* 0x0100000000087b82 */ /* 0x000ae20000000a00 */
[----:B0-----:R-:W-:Y:S01]  /*00c0*/  IADD3 R6, P0, PT, R1, UR4, RZ ;  /* 0x0000000401067c10 */ /* 0x001fe2000ff1e0ff */
[----:B----4-:R-:W-:-:S02]  /*00d0*/  IMAD.U32 R4, RZ, RZ, UR6 ;  /* 0x00000006ff047e24 */ /* 0x010fc4000f8e00ff */
[----:B------:R-:W-:Y:S02]  /*00e0*/  IMAD.U32 R5, RZ, RZ, UR7 ;  /* 0x00000007ff057e24 */ /* 0x000fe4000f8e00ff */
[----:B--2---:R-:W-:Y:S01]  /*00f0*/  IMAD.X R7, RZ, RZ, UR5, P0 ;  /* 0x00000005ff077e24 */ /* 0x004fe200080e06ff */
[----:B-1----:R5:W-:Y:S01]  /*0100*/  STL.128 [R1], R16 ;  /* 0x0000001001007387 */ /* 0x002be20000100c00 */
[----:B------:R-:W-:-:S07]  /*0110*/  IMAD.SHL.U32 R2, R19, 0x10, RZ ;  /* 0x0000001013027824 */ /* 0x000fce00078e00ff */
[----:B------:R-:W-:-:S07]  /*0120*/  LEPC R20, `(.L_x_0) ;  /* 0x000000001014794e */ /* 0x000fce0000000000 */
[----:B---3-5:R-:W-:Y:S05]  /*0130*/  CALL.ABS.NOINC R8 ;  /* 0x0000000008007343 */ /* 0x028fea0003c00000 */
.L_x_0:
[----:B------:R-:W-:Y:S01]  /*0140*/  IMAD R18, R18, 0x78, R23 ;  /* 0x0000007812127824 */ /* 0x000fe200078e0217 */
[----:B------:R-:W0:Y:S01]  /*0150*/  LDC.64 R12, c[0x0][0x358] ;  /* 0x0000d600ff0c7b82 */ /* 0x000e220000000a00 */
[C---:B------:R-:W-:Y:S01]  /*0160*/  VIADD R7, R2.reuse, 0xfffffffd ;  /* 0xfffffffd02077836 */ /* 0x040fe20000000000 */
[----:B------:R-:W-:Y:S01]  /*0170*/  ISETP.GT.U32.AND P3, PT, R19, 0x2c, PT ;  /* 0x0000002c1300780c */ /* 0x000fe20003f64070 */
[C---:B------:R-:W-:Y:S02]  /*0180*/  VIADD R9, R2.reuse, 0xfffffffe ;  /* 0xfffffffe02097836 */ /* 0x040fe40000000000 */
[----:B------:R-:W-:Y:S01]  /*0190*/  VIADD R11, R2, 0xffffffff ;  /* 0xffffffff020b7836 */ /* 0x000fe20000000000 */
[----:B------:R-:W-:Y:S01]  /*01a0*/  ISETP.GT.U32.AND P0, PT, R7, 0x2cf, PT ;  /* 0x000002cf0700780c */ /* 0x000fe20003f04070 */
[----:B------:R-:W-:Y:S01]  /*01b0*/  VIADD R18, R18, 0xfffffffc ;  /* 0xfffffffc12127836 */ /* 0x000fe20000000000 */
[----:B------:R-:W-:Y:S02]  /*01c0*/  ISETP.GT.U32.AND P1, PT, R9, 0x2cf, PT ;  /* 0x000002cf0900780c */ /* 0x000fe40003f24070 */
[----:B------:R-:W-:-:S02]  /*01d0*/  ISETP.GT.U32.AND P2, PT, R11, 0x2cf, PT ;  /* 0x000002cf0b00780c */ /* 0x000fc40003f44070 */
[C---:B------:R-:W-:Y:S02]  /*01e0*/  ISETP.GT.U32.OR P0, PT, R18.reuse, 0x4ff, P0 ;  /* 0x000004ff1200780c */ /* 0x040fe40000704470 */
[C---:B------:R-:W-:Y:S02]  /*01f0*/  ISETP.GT.U32.OR P1, PT, R18.reuse, 0x4ff, P1 ;  /* 0x000004ff1200780c */ /* 0x040fe40000f24470 */
[C---:B------:R-:W-:Y:S02]  /*0200*/  ISETP.GT.U32.OR P2, PT, R18.reuse, 0x4ff, P2 ;  /* 0x000004ff1200780c */ /* 0x040fe40001744470 */
[----:B------:R-:W-:-:S07]  /*0210*/  ISETP.GT.U32.OR P3, PT, R18, 0x4ff, P3 ;  /* 0x000004ff1200780c */ /* 0x000fce0001f64470 */
[----:B------:R-:W1:Y:S01]  /*0220*/  @!P0 LDC.64 R2, c[0x0][0x388] ;  /* 0x0000e200ff028b82 */ /* 0x000e620000000a00 */
[--C-:B------:R-:W-:Y:S01]  /*0230*/  @!P0 IMAD R0, R7, 0x500, R18.reuse ;  /* 0x0000050007008824 */ /* 0x100fe200078e0212 */
[C---:B0-----:R-:W-:Y:S01]  /*0240*/  @!P0 R2UR UR4, R12.reuse ;  /* 0x000000000c0482ca */ /* 0x041fe200000e0000 */
[--C-:B------:R-:W-:Y:S01]  /*0250*/  @!P1 IMAD R10, R9, 0x500, R18.reuse ;  /* 0x00000500090a9824 */ /* 0x100fe200078e0212 */
[----:B------:R-:W-:Y:S01]  /*0260*/  @!P0 R2UR UR5, R13 ;  /* 0x000000000d0582ca */ /* 0x000fe200000e0000 */
[----:B------:R-:W-:Y:S01]  /*0270*/  @!P2 IMAD R14, R11, 0x500, R18 ;  /* 0x000005000b0ea824 */ /* 0x000fe200078e0212 */
[----:B------:R-:W-:Y:S01]  /*0280*/  @!P0 R2UR UR6, R12 ;  /* 0x000000000c0682ca */ /* 0x000fe200000e0000 */
[----:B------:R-:W-:Y:S01]  /*0290*/  @!P0 IMAD.HI.U32 R8, R0, -0x33333333, RZ ;  /* 0xcccccccd00088827 */ /* 0x000fe200078e00ff */
[----:B------:R-:W0:Y:S01]  /*02a0*/  @!P1 LDC.64 R4, c[0x0][0x388] ;  /* 0x0000e200ff049b82 */ /* 0x000e220000000a00 */
[----:B------:R-:W-:Y:S02]  /*02b0*/  @!P0 R2UR UR7, R13 ;  /* 0x000000000d0782ca */ /* 0x000fe400000e0000 */
[----:B------:R-:W-:Y:S01]  /*02c0*/  @!P1 IMAD.HI.U32 R11, R10, -0x33333333, RZ ;  /* 0xcccccccd0a0b9827 */ /* 0x000fe200078e00ff */
[----:B------:R-:W-:-:S02]  /*02d0*/  @!P1 R2UR UR8, R12 ;  /* 0x000000000c0892ca */ /* 0x000fc400000e0000 */
[C---:B------:R-:W-:Y:S01]  /*02e0*/  @!P1 R2UR UR9, R13.reuse ;  /* 0x000000000d0992ca */ /* 0x040fe200000e0000 */
[----:B------:R-:W-:Y:S01]  /*02f0*/  @!P2 IMAD.HI.U32 R16, R14, -0x33333333, RZ ;  /* 0xcccccccd0e10a827 */ /* 0x000fe200078e00ff */
[----:B------:R-:W2:Y:S01]  /*0300*/  @!P2 LDC.64 R6, c[0x0][0x388] ;  /* 0x0000e200ff06ab82 */ /* 0x000ea20000000a00 */
[C---:B------:R-:W-:Y:S02]  /*0310*/  @!P1 R2UR UR10, R12.reuse ;  /* 0x000000000c0a92ca */ /* 0x040fe400000e0000 */
[C---:B------:R-:W-:Y:S02]  /*0320*/  @!P1 R2UR UR11, R13.reuse ;  /* 0x000000000d0b92ca */ /* 0x040fe400000e0000 */
[C---:B------:R-:W-:Y:S02]  /*0330*/  @!P2 R2UR UR12, R12.reuse ;  /* 0x000000000c0ca2ca */ /* 0x040fe400000e0000 */
[----:B------:R-:W-:Y:S02]  /*0340*/  @!P2 R2UR UR13, R13 ;  /* 0x000000000d0da2ca */ /* 0x000fe400000e0000 */
[----:B------:R-:W-:-:S02]  /*0350*/  @!P2 R2UR UR14, R12 ;  /* 0x000000000c0ea2ca */ /* 0x000fc400000e0000 */
[----:B------:R-:W-:Y:S02]  /*0360*/  @!P2 R2UR UR15, R13 ;  /* 0x000000000d0fa2ca */ /* 0x000fe400000e0000 */
[----:B------:R-:W-:Y:S02]  /*0370*/  @!P0 SHF.R.U32.HI R9, RZ, 0xa, R8 ;  /* 0x0000000aff098819 */ /* 0x000fe40000011608 */
[----:B------:R-:W-:Y:S02]  /*0380*/  @!P1 SHF.R.U32.HI R15, RZ, 0xa, R11 ;  /* 0x0000000aff0f9819 */ /* 0x000fe4000001160b */
[----:B------:R-:W-:Y:S01]  /*0390*/  @!P2 SHF.R.U32.HI R21, RZ, 0xa, R16 ;  /* 0x0000000aff15a819 */ /* 0x000fe20000011610 */
[----:B------:R-:W-:Y:S01]  /*03a0*/  @!P0 IMAD R11, R9, -0x500, R0 ;  /* 0xfffffb00090b8824 */ /* 0x000fe200078e0200 */
[----:B-1----:R1:W-:Y:S01]  /*03b0*/  @!P0 STG.E desc[UR4][R2.64], R9 ;  /* 0x0000000902008986 */ /* 0x0023e2000c101904 */
[----:B------:R-:W-:Y:S02]  /*03c0*/  @!P1 IMAD R17, R15, -0x500, R10 ;  /* 0xfffffb000f119824 */ /* 0x000fe400078e020a */
[----:B------:R-:W-:Y:S01]  /*03d0*/  @!P2 IMAD R23, R21, -0x500, R14 ;  /* 0xfffffb001517a824 */ /* 0x000fe200078e020e */
[----:B------:R1:W-:Y:S04]  /*03e0*/  @!P0 STG.E desc[UR6][R2.64+0x1c], R11 ;  /* 0x00001c0b02008986 */ /* 0x0003e8000c101906 */
[----:B0-----:R1:W-:Y:S04]  /*03f0*/  @!P1 STG.E desc[UR8][R4.64+0x4], R15 ;  /* 0x0000040f04009986 */ /* 0x0013e8000c101908 */
[----:B------:R1:W-:Y:S04]  /*0400*/  @!P1 STG.E desc[UR10][R4.64+0x20], R17 ;  /* 0x0000201104009986 */ /* 0x0003e8000c10190a */
[----:B--2---:R1:W-:Y:S04]  /*0410*/  @!P2 STG.E desc[UR12][R6.64+0x8], R21 ;  /* 0x000008150600a986 */ /* 0x0043e8000c10190c */
[----:B------:R1:W-:Y:S01]  /*0420*/  @!P2 STG.E desc[UR14][R6.64+0x24], R23 ;  /* 0x000024170600a986 */ /* 0x0003e2000c10190e */
[----:B------:R-:W-:Y:S05]  /*0430*/  @P3 BRA `(.L_x_1) ;  /* 0x0000000000a43947 */ /* 0x000fea0003800000 */
[----:B------:R-:W-:Y:S01]  /*0440*/  IMAD R18, R19, 0x5000, R18 ;  /* 0x0000500013127824 */ /* 0x000fe200078e0212 */
[----:B-1----:R-:W0:Y:S01]  /*0450*/  LDC.64 R2, c[0x0][0x388] ;  /* 0x0000e200ff027b82 */ /* 0x002e220000000a00 */
[----:B------:R-:W-:Y:S02]  /*0460*/  R2UR UR4, R12 ;  /* 0x000000000c0472ca */ /* 0x000fe400000e0000 */
[----:B------:R-:W-:Y:S01]  /*0470*/  IMAD.HI.U32 R0, R18, -0x33333333, RZ ;  /* 0xcccccccd12007827 */ /* 0x000fe200078e00ff */
[C---:B------:R-:W-:Y:S02]  /*0480*/  R2UR UR5, R13.reuse ;  /* 0x000000000d0572ca */ /* 0x040fe400000e0000 */
[----:B------:R-:W-:Y:S01]  /*0490*/  R2UR UR6, R12 ;  /* 0x000000000c0672ca */ /* 0x000fe200000e0000 */
[C---:B------:R-:W-:Y:S01]  /*04a0*/  VIADD R4, R18.reuse, 0x500 ;  /* 0x0000050012047836 */ /* 0x040fe20000000000 */
[----:B------:R-:W-:Y:S01]  /*04b0*/  SHF.R.U32.HI R5, RZ, 0xa, R0 ;  /* 0x0000000aff057819 */ /* 0x000fe20000011600 */
[C---:B------:R-:W-:Y:S01]  /*04c0*/  VIADD R8, R18.reuse, 0xa00 ;  /* 0x00000a0012087836 */ /* 0x040fe20000000000 */
[C---:B------:R-:W-:Y:S01]  /*04d0*/  R2UR UR7, R13.reuse ;  /* 0x000000000d0772ca */ /* 0x040fe200000e0000 */
[----:B------:R-:W-:Y:S01]  /*04e0*/  VIADD R10, R18, 0xf00 ;  /* 0x00000f00120a7836 */ /* 0x000fe20000000000 */
[----:B------:R-:W-:Y:S01]  /*04f0*/  R2UR UR8, R12 ;  /* 0x000000000c0872ca */ /* 0x000fe200000e0000 */
[----:B------:R-:W-:Y:S01]  /*0500*/  IMAD.HI.U32 R6, R4, -0x33333333, RZ ;  /* 0xcccccccd04067827 */ /* 0x000fe200078e00ff */
[----:B------:R-:W-:-:S02]  /*0510*/  R2UR UR9, R13 ;  /* 0x000000000d0972ca */ /* 0x000fc400000e0000 */
[----:B------:R-:W-:Y:S01]  /*0520*/  R2UR UR10, R12 ;  /* 0x000000000c0a72ca */ /* 0x000fe200000e0000 */
[----:B------:R-:W-:Y:S01]  /*0530*/  IMAD.HI.U32 R7, R8, -0x33333333, RZ ;  /* 0xcccccccd08077827 */ /* 0x000fe200078e00ff */
[C---:B------:R-:W-:Y:S02]  /*0540*/  R2UR UR11, R13.reuse ;  /* 0x000000000d0b72ca */ /* 0x040fe400000e0000 */
[----:B------:R-:W-:Y:S01]  /*0550*/  R2UR UR12, R12 ;  /* 0x000000000c0c72ca */ /* 0x000fe200000e0000 */
[----:B------:R-:W-:Y:S01]  /*0560*/  IMAD.HI.U32 R0, R10, -0x33333333, RZ ;  /* 0xcccccccd0a007827 */ /* 0x000fe200078e00ff */
[C---:B------:R-:W-:Y:S02]  /*0570*/  R2UR UR13, R13.reuse ;  /* 0x000000000d0d72ca */ /* 0x040fe400000e0000 */
[----:B------:R-:W-:Y:S01]  /*0580*/  R2UR UR14, R12 ;  /* 0x000000000c0e72ca */ /* 0x000fe200000e0000 */
[----:B0-----:R0:W-:Y:S01]  /*0590*/  STG.E desc[UR4][R2.64+0xc], R5 ;  /* 0x00000c0502007986 */ /* 0x0011e2000c101904 */
[----:B------:R-:W-:-:S02]  /*05a0*/  R2UR UR15, R13 ;  /* 0x000000000d0f72ca */ /* 0x000fc400000e0000 */
[C---:B------:R-:W-:Y:S02]  /*05b0*/  R2UR UR16, R12.reuse ;  /* 0x000000000c1072ca */ /* 0x040fe400000e0000 */
[C---:B------:R-:W-:Y:S02]  /*05c0*/  R2UR UR17, R13.reuse ;  /* 0x000000000d1172ca */ /* 0x040fe400000e0000 */
[----:B------:R-:W-:Y:S02]  /*05d0*/  R2UR UR18, R12 ;  /* 0x000000000c1272ca */ /* 0x000fe400000e0000 */
[----:B------:R-:W-:Y:S02]  /*05e0*/  R2UR UR19, R13 ;  /* 0x000000000d1372ca */ /* 0x000fe400000e0000 */
[----:B------:R-:W-:Y:S02]  /*05f0*/  SHF.R.U32.HI R9, RZ, 0xa, R6 ;  /* 0x0000000aff097819 */ /* 0x000fe40000011606 */
[----:B------:R-:W-:Y:S01]  /*0600*/  SHF.R.U32.HI R13, RZ, 0xa, R7 ;  /* 0x0000000aff0d7819 */ /* 0x000fe20000011607 */
[----:B------:R-:W-:Y:S01]  /*0610*/  IMAD R7, R5, -0x500, R18 ;  /* 0xfffffb0005077824 */ /* 0x000fe200078e0212 */
[----:B------:R-:W-:Y:S01]  /*0620*/  SHF.R.U32.HI R17, RZ, 0xa, R0 ;  /* 0x0000000aff117819 */ /* 0x000fe20000011600 */
[----:B------:R-:W-:Y:S01]  /*0630*/  IMAD R11, R9, -0x500, R4 ;  /* 0xfffffb00090b7824 */ /* 0x000fe200078e0204 */
[----:B------:R0:W-:Y:S01]  /*0640*/  STG.E desc[UR8][R2.64+0x10], R9 ;  /* 0x0000100902007986 */ /* 0x0001e2000c101908 */
[----:B------:R-:W-:-:S02]  /*0650*/  IMAD R15, R13, -0x500, R8 ;  /* 0xfffffb000d0f7824 */ /* 0x000fc400078e0208 */
[----:B------:R-:W-:Y:S01]  /*0660*/  IMAD R19, R17, -0x500, R10 ;  /* 0xfffffb0011137824 */ /* 0x000fe200078e020a */
[----:B------:R0:W-:Y:S04]  /*0670*/  STG.E desc[UR12][R2.64+0x14], R13 ;  /* 0x0000140d02007986 */ /* 0x0001e8000c10190c */
[----:B------:R0:W-:Y:S04]  /*0680*/  STG.E desc[UR6][R2.64+0x28], R7 ;  /* 0x0000280702007986 */ /* 0x0001e8000c101906 */
[----:B------:R0:W-:Y:S04]  /*0690*/  STG.E desc[UR16][R2.64+0x18], R17 ;  /* 0x0000181102007986 */ /* 0x0001e8000c101910 */
[----:B------:R0:W-:Y:S04]  /*06a0*/  STG.E desc[UR10][R2.64+0x2c], R11 ;  /* 0x00002c0b02007986 */ /* 0x0001e8000c10190a */
[----:B------:R0:W-:Y:S04]  /*06b0*/  STG.E desc[UR14][R2.64+0x30], R15 ;  /* 0x0000300f02007986 */ /* 0x0001e8000c10190e */
[----:B------:R0:W-:Y:S02]  /*06c0*/  STG.E desc[UR18][R2.64+0x34], R19 ;  /* 0x0000341302007986 */ /* 0x0001e4000c101912 */
.L_x_1:
[----:B------:R-:W-:Y:S05]  /*06d0*/  WARPSYNC.ALL ;  /* 0x0000000000007948 */ /* 0x000fea0003800000 */
[----:B------:R-:W-:Y:S06]  /*06e0*/  BAR.SYNC.DEFER_BLOCKING 0x0 ;  /* 0x0000000000007b1d */ /* 0x000fec0000010000 */
[----:B------:R-:W-:Y:S05]  /*06f0*/  EXIT ;  /* 0x000000000000794d */ /* 0x000fea0003800000 */
.L_x_2:
[----:B------:R-:W-:-:S00]  /*0700*/  BRA `(.L_x_2) ;  /* 0xfffffffc00fc7947 */ /* 0x000fc0000383ffff */
[----:B------:R-:W-:-:S00]  /*0710*/  NOP ;  /* 0x0000000000007918 */ /* 0x000fc00000000000 */
        /* <DEDUP_REMOVED lines=14> */
.L_x_3:


//--------------------- .nv.global.init           --------------------------
	.section	.nv.global.init,"aw",@progbits
.nv.global.init:
	.type		$str,@object
	.size		$str,(.L_0 - $str)
$str:
        /*0000*/ 	.byte	0x62, 0x6c, 0x6f, 0x63, 0x6b, 0x20, 0x44, 0x69, 0x6d, 0x20, 0x28, 0x25, 0x64, 0x20, 0x25, 0x64
        /*0010*/ 	.byte	0x29, 0x20, 0x28, 0x25, 0x64, 0x20, 0x25, 0x64, 0x29, 0x20, 0x0a, 0x00
.L_0:


//--------------------- .nv.shared.reserved.0     --------------------------
	.section	.nv.shared.reserved.0,"aw",@nobits
	.weak		__nv_reservedSMEM_offset_0_alias
	.size		__nv_reservedSMEM_offset_0_alias, 0, 64
	.other		__nv_reservedSMEM_offset_0_alias,@"STO_CUDA_RESERVED_SHARED STV_DEFAULT"
__nv_reservedSMEM_offset_0_alias:
	.zero		0
	.zero		64


//--------------------- .nv.constant0._Z15censusTransformiiPi --------------------------
	.section	.nv.constant0._Z15censusTransformiiPi,"a",@progbits
	.sectionflags	@""
	.align	4
.nv.constant0._Z15censusTransformiiPi:
	.zero		912


//--------------------- SYMBOLS --------------------------

	.type		.nv.reservedSmem.offset0,@object
	.size		.nv.reservedSmem.offset0,0x4
	.type		vprintf,@function
